//
// Generated by NVIDIA NVVM Compiler
//
// Compiler Build ID: CL-36424714
// Cuda compilation tools, release 13.0, V13.0.88
// Based on NVVM 20.0.0
//

.version 9.0
.target sm_100
.address_size 64

	// .globl	_Z6matmulPiS_S_i
.extern .shared .align 16 .b8 f[];

.visible .entry _Z6matmulPiS_S_i(
	.param .u64 .ptr .align 1 _Z6matmulPiS_S_i_param_0,
	.param .u64 .ptr .align 1 _Z6matmulPiS_S_i_param_1,
	.param .u64 .ptr .align 1 _Z6matmulPiS_S_i_param_2,
	.param .u32 _Z6matmulPiS_S_i_param_3
)
{
	.reg .pred 	%p<10>;
	.reg .b32 	%r<145>;
	.reg .b64 	%rd<57>;

	ld.param.u64 	%rd16, [_Z6matmulPiS_S_i_param_0];
	ld.param.u64 	%rd17, [_Z6matmulPiS_S_i_param_1];
	ld.param.u64 	%rd15, [_Z6matmulPiS_S_i_param_2];
	ld.param.u32 	%r33, [_Z6matmulPiS_S_i_param_3];
	cvta.to.global.u64 	%rd1, %rd17;
	cvta.to.global.u64 	%rd2, %rd16;
	mov.u32 	%r1, %ctaid.x;
	mov.u32 	%r2, %tid.x;
	setp.lt.s32 	%p1, %r33, 1;
	mov.b32 	%r144, 0;
	@%p1 bra 	$L__BB0_13;
	mul.lo.s32 	%r3, %r33, %r1;
	mul.lo.s32 	%r4, %r33, %r2;
	and.b32  	%r5, %r33, 15;
	setp.lt.u32 	%p2, %r33, 16;
	mov.b32 	%r137, 0;
	mov.u32 	%r144, %r137;
	@%p2 bra 	$L__BB0_4;
	and.b32  	%r137, %r33, 2147483632;
	neg.s32 	%r131, %r137;
	mul.wide.u32 	%rd18, %r3, 4;
	add.s64 	%rd19, %rd18, %rd2;
	add.s64 	%rd54, %rd19, 32;
	mul.wide.u32 	%rd20, %r4, 4;
	add.s64 	%rd21, %rd20, %rd1;
	add.s64 	%rd53, %rd21, 32;
	mov.b32 	%r144, 0;
$L__BB0_3:
	.pragma "nounroll";
	ld.global.u32 	%r38, [%rd54+-32];
	ld.global.u32 	%r39, [%rd53+-32];
	mad.lo.s32 	%r40, %r39, %r38, %r144;
	ld.global.u32 	%r41, [%rd54+-28];
	ld.global.u32 	%r42, [%rd53+-28];
	mad.lo.s32 	%r43, %r42, %r41, %r40;
	ld.global.u32 	%r44, [%rd54+-24];
	ld.global.u32 	%r45, [%rd53+-24];
	mad.lo.s32 	%r46, %r45, %r44, %r43;
	ld.global.u32 	%r47, [%rd54+-20];
	ld.global.u32 	%r48, [%rd53+-20];
	mad.lo.s32 	%r49, %r48, %r47, %r46;
	ld.global.u32 	%r50, [%rd54+-16];
	ld.global.u32 	%r51, [%rd53+-16];
	mad.lo.s32 	%r52, %r51, %r50, %r49;
	ld.global.u32 	%r53, [%rd54+-12];
	ld.global.u32 	%r54, [%rd53+-12];
	mad.lo.s32 	%r55, %r54, %r53, %r52;
	ld.global.u32 	%r56, [%rd54+-8];
	ld.global.u32 	%r57, [%rd53+-8];
	mad.lo.s32 	%r58, %r57, %r56, %r55;
	ld.global.u32 	%r59, [%rd54+-4];
	ld.global.u32 	%r60, [%rd53+-4];
	mad.lo.s32 	%r61, %r60, %r59, %r58;
	ld.global.u32 	%r62, [%rd54];
	ld.global.u32 	%r63, [%rd53];
	mad.lo.s32 	%r64, %r63, %r62, %r61;
	ld.global.u32 	%r65, [%rd54+4];
	ld.global.u32 	%r66, [%rd53+4];
	mad.lo.s32 	%r67, %r66, %r65, %r64;
	ld.global.u32 	%r68, [%rd54+8];
	ld.global.u32 	%r69, [%rd53+8];
	mad.lo.s32 	%r70, %r69, %r68, %r67;
	ld.global.u32 	%r71, [%rd54+12];
	ld.global.u32 	%r72, [%rd53+12];
	mad.lo.s32 	%r73, %r72, %r71, %r70;
	ld.global.u32 	%r74, [%rd54+16];
	ld.global.u32 	%r75, [%rd53+16];
	mad.lo.s32 	%r76, %r75, %r74, %r73;
	ld.global.u32 	%r77, [%rd54+20];
	ld.global.u32 	%r78, [%rd53+20];
	mad.lo.s32 	%r79, %r78, %r77, %r76;
	ld.global.u32 	%r80, [%rd54+24];
	ld.global.u32 	%r81, [%rd53+24];
	mad.lo.s32 	%r82, %r81, %r80, %r79;
	ld.global.u32 	%r83, [%rd54+28];
	ld.global.u32 	%r84, [%rd53+28];
	mad.lo.s32 	%r144, %r84, %r83, %r82;
	add.s32 	%r131, %r131, 16;
	add.s64 	%rd54, %rd54, 64;
	add.s64 	%rd53, %rd53, 64;
	setp.ne.s32 	%p3, %r131, 0;
	@%p3 bra 	$L__BB0_3;
$L__BB0_4:
	setp.eq.s32 	%p4, %r5, 0;
	@%p4 bra 	$L__BB0_13;
	and.b32  	%r15, %r33, 7;
	setp.lt.u32 	%p5, %r5, 8;
	@%p5 bra 	$L__BB0_7;
	add.s32 	%r86, %r137, %r3;
	mul.wide.u32 	%rd22, %r86, 4;
	add.s64 	%rd23, %rd2, %rd22;
	ld.global.u32 	%r87, [%rd23];
	add.s32 	%r88, %r137, %r4;
	mul.wide.u32 	%rd24, %r88, 4;
	add.s64 	%rd25, %rd1, %rd24;
	ld.global.u32 	%r89, [%rd25];
	mad.lo.s32 	%r90, %r89, %r87, %r144;
	cvt.u64.u32 	%rd26, %r3;
	cvt.u64.u32 	%rd27, %r137;
	add.s64 	%rd28, %rd27, %rd26;
	shl.b64 	%rd29, %rd28, 2;
	add.s64 	%rd30, %rd2, %rd29;
	ld.global.u32 	%r91, [%rd30+4];
	cvt.u64.u32 	%rd31, %r4;
	add.s64 	%rd32, %rd27, %rd31;
	shl.b64 	%rd33, %rd32, 2;
	add.s64 	%rd34, %rd1, %rd33;
	ld.global.u32 	%r92, [%rd34+4];
	mad.lo.s32 	%r93, %r92, %r91, %r90;
	ld.global.u32 	%r94, [%rd30+8];
	ld.global.u32 	%r95, [%rd34+8];
	mad.lo.s32 	%r96, %r95, %r94, %r93;
	ld.global.u32 	%r97, [%rd30+12];
	ld.global.u32 	%r98, [%rd34+12];
	mad.lo.s32 	%r99, %r98, %r97, %r96;
	ld.global.u32 	%r100, [%rd30+16];
	ld.global.u32 	%r101, [%rd34+16];
	mad.lo.s32 	%r102, %r101, %r100, %r99;
	ld.global.u32 	%r103, [%rd30+20];
	ld.global.u32 	%r104, [%rd34+20];
	mad.lo.s32 	%r105, %r104, %r103, %r102;
	ld.global.u32 	%r106, [%rd30+24];
	ld.global.u32 	%r107, [%rd34+24];
	mad.lo.s32 	%r108, %r107, %r106, %r105;
	ld.global.u32 	%r109, [%rd30+28];
	ld.global.u32 	%r110, [%rd34+28];
	mad.lo.s32 	%r144, %r110, %r109, %r108;
	add.s32 	%r137, %r137, 8;
$L__BB0_7:
	setp.eq.s32 	%p6, %r15, 0;
	@%p6 bra 	$L__BB0_13;
	and.b32  	%r21, %r33, 3;
	setp.lt.u32 	%p7, %r15, 4;
	@%p7 bra 	$L__BB0_10;
	add.s32 	%r112, %r137, %r3;
	mul.wide.u32 	%rd35, %r112, 4;
	add.s64 	%rd36, %rd2, %rd35;
	ld.global.u32 	%r113, [%rd36];
	add.s32 	%r114, %r137, %r4;
	mul.wide.u32 	%rd37, %r114, 4;
	add.s64 	%rd38, %rd1, %rd37;
	ld.global.u32 	%r115, [%rd38];
	mad.lo.s32 	%r116, %r115, %r113, %r144;
	cvt.u64.u32 	%rd39, %r3;
	cvt.u64.u32 	%rd40, %r137;
	add.s64 	%rd41, %rd40, %rd39;
	shl.b64 	%rd42, %rd41, 2;
	add.s64 	%rd43, %rd2, %rd42;
	ld.global.u32 	%r117, [%rd43+4];
	cvt.u64.u32 	%rd44, %r4;
	add.s64 	%rd45, %rd40, %rd44;
	shl.b64 	%rd46, %rd45, 2;
	add.s64 	%rd47, %rd1, %rd46;
	ld.global.u32 	%r118, [%rd47+4];
	mad.lo.s32 	%r119, %r118, %r117, %r116;
	ld.global.u32 	%r120, [%rd43+8];
	ld.global.u32 	%r121, [%rd47+8];
	mad.lo.s32 	%r122, %r121, %r120, %r119;
	ld.global.u32 	%r123, [%rd43+12];
	ld.global.u32 	%r124, [%rd47+12];
	mad.lo.s32 	%r144, %r124, %r123, %r122;
	add.s32 	%r137, %r137, 4;
$L__BB0_10:
	setp.eq.s32 	%p8, %r21, 0;
	@%p8 bra 	$L__BB0_13;
	add.s32 	%r125, %r137, %r4;
	mul.wide.u32 	%rd48, %r125, 4;
	add.s64 	%rd56, %rd1, %rd48;
	add.s32 	%r126, %r137, %r3;
	mul.wide.u32 	%rd49, %r126, 4;
	add.s64 	%rd55, %rd2, %rd49;
	neg.s32 	%r142, %r21;
$L__BB0_12:
	.pragma "nounroll";
	ld.global.u32 	%r127, [%rd55];
	ld.global.u32 	%r128, [%rd56];
	mad.lo.s32 	%r144, %r128, %r127, %r144;
	add.s64 	%rd56, %rd56, 4;
	add.s64 	%rd55, %rd55, 4;
	add.s32 	%r142, %r142, 1;
	setp.ne.s32 	%p9, %r142, 0;
	@%p9 bra 	$L__BB0_12;
$L__BB0_13:
	cvta.to.global.u64 	%rd50, %rd15;
	mov.u32 	%r129, %ntid.x;
	mad.lo.s32 	%r130, %r1, %r129, %r2;
	mul.wide.u32 	%rd51, %r130, 4;
	add.s64 	%rd52, %rd50, %rd51;
	st.global.u32 	[%rd52], %r144;
	ret;

}
	// .globl	_Z9a_plus_btPiS_ii
.visible .entry _Z9a_plus_btPiS_ii(
	.param .u64 .ptr .align 1 _Z9a_plus_btPiS_ii_param_0,
	.param .u64 .ptr .align 1 _Z9a_plus_btPiS_ii_param_1,
	.param .u32 _Z9a_plus_btPiS_ii_param_2,
	.param .u32 _Z9a_plus_btPiS_ii_param_3
)
{
	.reg .b32 	%r<11>;
	.reg .b64 	%rd<8>;

	ld.param.u64 	%rd1, [_Z9a_plus_btPiS_ii_param_0];
	ld.param.u64 	%rd2, [_Z9a_plus_btPiS_ii_param_1];
	cvta.to.global.u64 	%rd3, %rd2;
	cvta.to.global.u64 	%rd4, %rd1;
	mov.u32 	%r1, %ctaid.x;
	mov.u32 	%r2, %ntid.x;
	mov.u32 	%r3, %tid.x;
	mad.lo.s32 	%r4, %r1, %r2, %r3;
	mul.wide.u32 	%rd5, %r4, 4;
	add.s64 	%rd6, %rd4, %rd5;
	ld.global.u32 	%r5, [%rd6];
	shl.b32 	%r6, %r3, 2;
	mov.u32 	%r7, f;
	add.s32 	%r8, %r7, %r6;
	st.shared.u32 	[%r8], %r5;
	add.s64 	%rd7, %rd3, %rd5;
	ld.global.u32 	%r9, [%rd7];
	add.s32 	%r10, %r9, %r5;
	st.global.u32 	[%rd6], %r10;
	ret;

}
	// .globl	_Z9transposePiS_
.visible .entry _Z9transposePiS_(
	.param .u64 .ptr .align 1 _Z9transposePiS__param_0,
	.param .u64 .ptr .align 1 _Z9transposePiS__param_1
)
{
	.reg .b32 	%r<8>;
	.reg .b64 	%rd<9>;

	ld.param.u64 	%rd1, [_Z9transposePiS__param_0];
	ld.param.u64 	%rd2, [_Z9transposePiS__param_1];
	cvta.to.global.u64 	%rd3, %rd2;
	cvta.to.global.u64 	%rd4, %rd1;
	mov.u32 	%r1, %ctaid.x;
	mov.u32 	%r2, %ntid.x;
	mov.u32 	%r3, %tid.x;
	mad.lo.s32 	%r4, %r1, %r2, %r3;
	mul.wide.u32 	%rd5, %r4, 4;
	add.s64 	%rd6, %rd4, %rd5;
	ld.global.u32 	%r5, [%rd6];
	mov.u32 	%r6, %nctaid.x;
	mad.lo.s32 	%r7, %r3, %r6, %r1;
	mul.wide.u32 	%rd7, %r7, 4;
	add.s64 	%rd8, %rd3, %rd7;
	st.global.u32 	[%rd8], %r5;
	ret;

}


// ===== COMPILED SASS (sm_100) =====

	.target	sm_100

	.elftype	@"ET_EXEC"


//--------------------- .note.nv.tkinfo           --------------------------
	.section	.note.nv.tkinfo,"",@"SHT_NOTE"
	.sectionflags	@"SHF_NOTE_NV_TKINFO"
	.tkinfo
        /*0018*/ 	.word	0x00000002
        /*0030*/ 	.string	""
        /*0030*/ 	.string	"ptxas"
        /*0030*/ 	.string	"Cuda compilation tools, release 13.0, V13.0.88"
        /*0030*/ 	.string	"Build cuda_13.0.r13.0/compiler.36424714_0"
        /*0030*/ 	.string	"-arch sm_100 -m 64 "



//--------------------- .note.nv.cuinfo           --------------------------
	.section	.note.nv.cuinfo,"",@"SHT_NOTE"
	.sectionflags	@"SHF_NOTE_NV_CUINFO"
        /*0018*/ 	.short	0x0002
        /*001a*/ 	.short	0x0064
        /*001c*/ 	.short	0x0082
	.zero		2


//--------------------- .nv.info                  --------------------------
	.section	.nv.info,"",@"SHT_CUDA_INFO"
	.align	4


	//----- nvinfo : EIATTR_REGCOUNT
	.align		4
        /*0000*/ 	.byte	0x04, 0x2f
        /*0002*/ 	.short	(.L_1 - .L_0)
	.align		4
.L_0:
        /*0004*/ 	.word	index@(_Z6matmulPiS_S_i)
        /*0008*/ 	.word	0x0000001f


	//----- nvinfo : EIATTR_FRAME_SIZE
	.align		4
.L_1:
        /*000c*/ 	.byte	0x04, 0x11
        /*000e*/ 	.short	(.L_3 - .L_2)
	.align		4
.L_2:
        /*0010*/ 	.word	index@(_Z6matmulPiS_S_i)
        /*0014*/ 	.word	0x00000000


	//----- nvinfo : EIATTR_REGCOUNT
	.align		4
.L_3:
        /*0018*/ 	.byte	0x04, 0x2f
        /*001a*/ 	.short	(.L_5 - .L_4)
	.align		4
.L_4:
        /*001c*/ 	.word	index@(_Z9a_plus_btPiS_ii)
        /*0020*/ 	.word	0x0000000c


	//----- nvinfo : EIATTR_FRAME_SIZE
	.align		4
.L_5:
        /*0024*/ 	.byte	0x04, 0x11
        /*0026*/ 	.short	(.L_7 - .L_6)
	.align		4
.L_6:
        /*0028*/ 	.word	index@(_Z9a_plus_btPiS_ii)
        /*002c*/ 	.word	0x00000000


	//----- nvinfo : EIATTR_REGCOUNT
	.align		4
.L_7:
        /*0030*/ 	.byte	0x04, 0x2f
        /*0032*/ 	.short	(.L_9 - .L_8)
	.align		4
.L_8:
        /*0034*/ 	.word	index@(_Z9transposePiS_)
        /*0038*/ 	.word	0x0000000a


	//----- nvinfo : EIATTR_FRAME_SIZE
	.align		4
.L_9:
        /*003c*/ 	.byte	0x04, 0x11
        /*003e*/ 	.short	(.L_11 - .L_10)
	.align		4
.L_10:
        /*0040*/ 	.word	index@(_Z9transposePiS_)
        /*0044*/ 	.word	0x00000000


	//----- nvinfo : EIATTR_MIN_STACK_SIZE
	.align		4
.L_11:
        /*0048*/ 	.byte	0x04, 0x12
        /*004a*/ 	.short	(.L_13 - .L_12)
	.align		4
.L_12:
        /*004c*/ 	.word	index@(_Z9transposePiS_)
        /*0050*/ 	.word	0x00000000


	//----- nvinfo : EIATTR_MIN_STACK_SIZE
	.align		4
.L_13:
        /*0054*/ 	.byte	0x04, 0x12
        /*0056*/ 	.short	(.L_15 - .L_14)
	.align		4
.L_14:
        /*0058*/ 	.word	index@(_Z9a_plus_btPiS_ii)
        /*005c*/ 	.word	0x00000000


	//----- nvinfo : EIATTR_MIN_STACK_SIZE
	.align		4
.L_15:
        /*0060*/ 	.byte	0x04, 0x12
        /*0062*/ 	.short	(.L_17 - .L_16)
	.align		4
.L_16:
        /*0064*/ 	.word	index@(_Z6matmulPiS_S_i)
        /*0068*/ 	.word	0x00000000
.L_17:


//--------------------- .nv.compat                --------------------------
	.section	.nv.compat,"",@"SHT_CUDA_COMPAT_INFO"
	.align	4
        /*0000*/ 	.byte	0x02, 0x09, 0x00, 0x00, 0x02, 0x02, 0x01, 0x00, 0x02, 0x05, 0x05, 0x00, 0x03, 0x07, 0x01, 0x01
        /*0010*/ 	.byte	0x02, 0x03, 0x00, 0x00, 0x02, 0x06, 0x01, 0x00, 0x04, 0x0b, 0x08, 0x00, 0x09, 0x00, 0x00, 0x00
        /*0020*/ 	.byte	0x00, 0x00, 0x00, 0x00


//--------------------- .nv.info._Z9transposePiS_ --------------------------
	.section	.nv.info._Z9transposePiS_,"",@"SHT_CUDA_INFO"
	.sectionflags	@""
	.align	4


	//----- nvinfo : EIATTR_CUDA_API_VERSION
	.align		4
        /*0000*/ 	.byte	0x04, 0x37
        /*0002*/ 	.short	(.L_19 - .L_18)
.L_18:
        /*0004*/ 	.word	0x00000082


	//----- nvinfo : EIATTR_KPARAM_INFO
	.align		4
.L_19:
        /*0008*/ 	.byte	0x04, 0x17
        /*000a*/ 	.short	(.L_21 - .L_20)
.L_20:
        /*000c*/ 	.word	0x00000000
        /*0010*/ 	.short	0x0001
        /*0012*/ 	.short	0x0008
        /*0014*/ 	.byte	0x00, 0xf5, 0x21, 0x00


	//----- nvinfo : EIATTR_KPARAM_INFO
	.align		4
.L_21:
        /*0018*/ 	.byte	0x04, 0x17
        /*001a*/ 	.short	(.L_23 - .L_22)
.L_22:
        /*001c*/ 	.word	0x00000000
        /*0020*/ 	.short	0x0000
        /*0022*/ 	.short	0x0000
        /*0024*/ 	.byte	0x00, 0xf5, 0x21, 0x00


	//----- nvinfo : EIATTR_SPARSE_MMA_MASK
	.align		4
.L_23:
        /*0028*/ 	.byte	0x03, 0x50
        /*002a*/ 	.short	0x0000


	//----- nvinfo : EIATTR_MAXREG_COUNT
	.align		4
        /*002c*/ 	.byte	0x03, 0x1b
        /*002e*/ 	.short	0x00ff


	//----- nvinfo : EIATTR_MERCURY_ISA_VERSION
	.align		4
        /*0030*/ 	.byte	0x03, 0x5f
        /*0032*/ 	.short	0x0101


	//----- nvinfo : EIATTR_VRC_CTA_INIT_COUNT
	.align		4
        /*0034*/ 	.byte	0x02, 0x4a
	.zero		1
	.zero		1


	//----- nvinfo : EIATTR_EXIT_INSTR_OFFSETS
	.align		4
        /*0038*/ 	.byte	0x04, 0x1c
        /*003a*/ 	.short	(.L_25 - .L_24)


	//   ....[0]....
.L_24:
        /*003c*/ 	.word	0x000000e0


	//----- nvinfo : EIATTR_CBANK_PARAM_SIZE
	.align		4
.L_25:
        /*0040*/ 	.byte	0x03, 0x19
        /*0042*/ 	.short	0x0010


	//----- nvinfo : EIATTR_PARAM_CBANK
	.align		4
        /*0044*/ 	.byte	0x04, 0x0a
        /*0046*/ 	.short	(.L_27 - .L_26)
	.align		4
.L_26:
        /*0048*/ 	.word	index@(.nv.constant0._Z9transposePiS_)
        /*004c*/ 	.short	0x0380
        /*004e*/ 	.short	0x0010


	//----- nvinfo : EIATTR_SW_WAR
	.align		4
.L_27:
        /*0050*/ 	.byte	0x04, 0x36
        /*0052*/ 	.short	(.L_29 - .L_28)
.L_28:
        /*0054*/ 	.word	0x00000008
.L_29:


//--------------------- .nv.info._Z9a_plus_btPiS_ii --------------------------
	.section	.nv.info._Z9a_plus_btPiS_ii,"",@"SHT_CUDA_INFO"
	.sectionflags	@""
	.align	4


	//----- nvinfo : EIATTR_CUDA_API_VERSION
	.align		4
        /*0000*/ 	.byte	0x04, 0x37
        /*0002*/ 	.short	(.L_31 - .L_30)
.L_30:
        /*0004*/ 	.word	0x00000082


	//----- nvinfo : EIATTR_KPARAM_INFO
	.align		4
.L_31:
        /*0008*/ 	.byte	0x04, 0x17
        /*000a*/ 	.short	(.L_33 - .L_32)
.L_32:
        /*000c*/ 	.word	0x00000000
        /*0010*/ 	.short	0x0003
        /*0012*/ 	.short	0x0014
        /*0014*/ 	.byte	0x00, 0xf0, 0x11, 0x00


	//----- nvinfo : EIATTR_KPARAM_INFO
	.align		4
.L_33:
        /*0018*/ 	.byte	0x04, 0x17
        /*001a*/ 	.short	(.L_35 - .L_34)
.L_34:
        /*001c*/ 	.word	0x00000000
        /*0020*/ 	.short	0x0002
        /*0022*/ 	.short	0x0010
        /*0024*/ 	.byte	0x00, 0xf0, 0x11, 0x00


	//----- nvinfo : EIATTR_KPARAM_INFO
	.align		4
.L_35:
        /*0028*/ 	.byte	0x04, 0x17
        /*002a*/ 	.short	(.L_37 - .L_36)
.L_36:
        /*002c*/ 	.word	0x00000000
        /*0030*/ 	.short	0x0001
        /*0032*/ 	.short	0x0008
        /*0034*/ 	.byte	0x00, 0xf5, 0x21, 0x00


	//----- nvinfo : EIATTR_KPARAM_INFO
	.align		4
.L_37:
        /*0038*/ 	.byte	0x04, 0x17
        /*003a*/ 	.short	(.L_39 - .L_38)
.L_38:
        /*003c*/ 	.word	0x00000000
        /*0040*/ 	.short	0x0000
        /*0042*/ 	.short	0x0000
        /*0044*/ 	.byte	0x00, 0xf5, 0x21, 0x00


	//----- nvinfo : EIATTR_SPARSE_MMA_MASK
	.align		4
.L_39:
        /*0048*/ 	.byte	0x03, 0x50
        /*004a*/ 	.short	0x0000


	//----- nvinfo : EIATTR_MAXREG_COUNT
	.align		4
        /*004c*/ 	.byte	0x03, 0x1b
        /*004e*/ 	.short	0x00ff


	//----- nvinfo : EIATTR_MERCURY_ISA_VERSION
	.align		4
        /*0050*/ 	.byte	0x03, 0x5f
        /*0052*/ 	.short	0x0101


	//----- nvinfo : EIATTR_VRC_CTA_INIT_COUNT
	.align		4
        /*0054*/ 	.byte	0x02, 0x4a
	.zero		1
	.zero		1


	//----- nvinfo : EIATTR_EXIT_INSTR_OFFSETS
	.align		4
        /*0058*/ 	.byte	0x04, 0x1c
        /*005a*/ 	.short	(.L_41 - .L_40)


	//   ....[0]....
.L_40:
        /*005c*/ 	.word	0x00000130


	//----- nvinfo : EIATTR_CBANK_PARAM_SIZE
	.align		4
.L_41:
        /*0060*/ 	.byte	0x03, 0x19
        /*0062*/ 	.short	0x0018


	//----- nvinfo : EIATTR_PARAM_CBANK
	.align		4
        /*0064*/ 	.byte	0x04, 0x0a
        /*0066*/ 	.short	(.L_43 - .L_42)
	.align		4
.L_42:
        /*0068*/ 	.word	index@(.nv.constant0._Z9a_plus_btPiS_ii)
        /*006c*/ 	.short	0x0380
        /*006e*/ 	.short	0x0018


	//----- nvinfo : EIATTR_SW_WAR
	.align		4
.L_43:
        /*0070*/ 	.byte	0x04, 0x36
        /*0072*/ 	.short	(.L_45 - .L_44)
.L_44:
        /*0074*/ 	.word	0x00000008
.L_45:


//--------------------- .nv.info._Z6matmulPiS_S_i --------------------------
	.section	.nv.info._Z6matmulPiS_S_i,"",@"SHT_CUDA_INFO"
	.sectionflags	@""
	.align	4


	//----- nvinfo : EIATTR_CUDA_API_VERSION
	.align		4
        /*0000*/ 	.byte	0x04, 0x37
        /*0002*/ 	.short	(.L_47 - .L_46)
.L_46:
        /*0004*/ 	.word	0x00000082


	//----- nvinfo : EIATTR_KPARAM_INFO
	.align		4
.L_47:
        /*0008*/ 	.byte	0x04, 0x17
        /*000a*/ 	.short	(.L_49 - .L_48)
.L_48:
        /*000c*/ 	.word	0x00000000
        /*0010*/ 	.short	0x0003
        /*0012*/ 	.short	0x0018
        /*0014*/ 	.byte	0x00, 0xf0, 0x11, 0x00


	//----- nvinfo : EIATTR_KPARAM_INFO
	.align		4
.L_49:
        /*0018*/ 	.byte	0x04, 0x17
        /*001a*/ 	.short	(.L_51 - .L_50)
.L_50:
        /*001c*/ 	.word	0x00000000
        /*0020*/ 	.short	0x0002
        /*0022*/ 	.short	0x0010
        /*0024*/ 	.byte	0x00, 0xf5, 0x21, 0x00


	//----- nvinfo : EIATTR_KPARAM_INFO
	.align		4
.L_51:
        /*0028*/ 	.byte	0x04, 0x17
        /*002a*/ 	.short	(.L_53 - .L_52)
.L_52:
        /*002c*/ 	.word	0x00000000
        /*0030*/ 	.short	0x0001
        /*0032*/ 	.short	0x0008
        /*0034*/ 	.byte	0x00, 0xf5, 0x21, 0x00


	//----- nvinfo : EIATTR_KPARAM_INFO
	.align		4
.L_53:
        /*0038*/ 	.byte	0x04, 0x17
        /*003a*/ 	.short	(.L_55 - .L_54)
.L_54:
        /*003c*/ 	.word	0x00000000
        /*0040*/ 	.short	0x0000
        /*0042*/ 	.short	0x0000
        /*0044*/ 	.byte	0x00, 0xf5, 0x21, 0x00


	//----- nvinfo : EIATTR_SPARSE_MMA_MASK
	.align		4
.L_55:
        /*0048*/ 	.byte	0x03, 0x50
        /*004a*/ 	.short	0x0000


	//----- nvinfo : EIATTR_MAXREG_COUNT
	.align		4
        /*004c*/ 	.byte	0x03, 0x1b
        /*004e*/ 	.short	0x00ff


	//----- nvinfo : EIATTR_MERCURY_ISA_VERSION
	.align		4
        /*0050*/ 	.byte	0x03, 0x5f
        /*0052*/ 	.short	0x0101


	//----- nvinfo : EIATTR_VRC_CTA_INIT_COUNT
	.align		4
        /*0054*/ 	.byte	0x02, 0x4a
	.zero		1
	.zero		1


	//----- nvinfo : EIATTR_EXIT_INSTR_OFFSETS
	.align		4
        /*0058*/ 	.byte	0x04, 0x1c
        /*005a*/ 	.short	(.L_57 - .L_56)


	//   ....[0]....
.L_56:
        /*005c*/ 	.word	0x00000c20


	//----- nvinfo : EIATTR_CBANK_PARAM_SIZE
	.align		4
.L_57:
        /*0060*/ 	.byte	0x03, 0x19
        /*0062*/ 	.short	0x001c


	//----- nvinfo : EIATTR_PARAM_CBANK
	.align		4
        /*0064*/ 	.byte	0x04, 0x0a
        /*0066*/ 	.short	(.L_59 - .L_58)
	.align		4
.L_58:
        /*0068*/ 	.word	index@(.nv.constant0._Z6matmulPiS_S_i)
        /*006c*/ 	.short	0x0380
        /*006e*/ 	.short	0x001c


	//----- nvinfo : EIATTR_SW_WAR
	.align		4
.L_59:
        /*0070*/ 	.byte	0x04, 0x36
        /*0072*/ 	.short	(.L_61 - .L_60)
.L_60:
        /*0074*/ 	.word	0x00000008
.L_61:


//--------------------- .nv.callgraph             --------------------------
	.section	.nv.callgraph,"",@"SHT_CUDA_CALLGRAPH"
	.align	4
	.sectionentsize	8
	.align		4
        /*0000*/ 	.word	0x00000000
	.align		4
        /*0004*/ 	.word	0xffffffff
	.align		4
        /*0008*/ 	.word	0x00000000
	.align		4
        /*000c*/ 	.word	0xfffffffe
	.align		4
        /*0010*/ 	.word	0x00000000
	.align		4
        /*0014*/ 	.word	0xfffffffd
	.align		4
        /*0018*/ 	.word	0x00000000
	.align		4
        /*001c*/ 	.word	0xfffffffc


//--------------------- .text._Z9transposePiS_    --------------------------
	.section	.text._Z9transposePiS_,"ax",@progbits
	.align	128
        .global         _Z9transposePiS_
        .type           _Z9transposePiS_,@function
        .size           _Z9transposePiS_,(.L_x_9 - _Z9transposePiS_)
        .other          _Z9transposePiS_,@"STO_CUDA_ENTRY STV_DEFAULT"
_Z9transposePiS_:
.text._Z9transposePiS_:
[----:B------:R-:W-:Y:S01]  /*0000*/  LDC R1, c[0x0][0x37c] ;  /* 0x0000df00ff017b82 */ /* 0x000fe20000000800 */
[----:B------:R-:W0:Y:S07]  /*0010*/  S2R R0, SR_TID.X ;  /* 0x0000000000007919 */ /* 0x000e2e0000002100 */
[----:B------:R-:W0:Y:S01]  /*0020*/  S2UR UR6, SR_CTAID.X ;  /* 0x00000000000679c3 */ /* 0x000e220000002500 */
[----:B------:R-:W1:Y:S07]  /*0030*/  LDCU.64 UR4, c[0x0][0x358] ;  /* 0x00006b00ff0477ac */ /* 0x000e6e0008000a00 */
[----:B------:R-:W0:Y:S08]  /*0040*/  LDC R5, c[0x0][0x360] ;  /* 0x0000d800ff057b82 */ /* 0x000e300000000800 */
[----:B------:R-:W2:Y:S01]  /*0050*/  LDC.64 R2, c[0x0][0x380] ;  /* 0x0000e000ff027b82 */ /* 0x000ea20000000a00 */
[----:B0-----:R-:W-:-:S04]  /*0060*/  IMAD R5, R5, UR6, R0 ;  /* 0x0000000605057c24 */ /* 0x001fc8000f8e0200 */
[----:B--2---:R-:W-:-:S03]  /*0070*/  IMAD.WIDE.U32 R2, R5, 0x4, R2 ;  /* 0x0000000405027825 */ /* 0x004fc600078e0002 */
[----:B------:R-:W0:Y:S03]  /*0080*/  LDC R7, c[0x0][0x370] ;  /* 0x0000dc00ff077b82 */ /* 0x000e260000000800 */
[----:B-1----:R-:W2:Y:S05]  /*0090*/  LDG.E R3, desc[UR4][R2.64] ;  /* 0x0000000402037981 */ /* 0x002eaa000c1e1900 */
[----:B------:R-:W1:Y:S01]  /*00a0*/  LDC.64 R4, c[0x0][0x388] ;  /* 0x0000e200ff047b82 */ /* 0x000e620000000a00 */
[----:B0-----:R-:W-:-:S04]  /*00b0*/  IMAD R7, R0, R7, UR6 ;  /* 0x0000000600077e24 */ /* 0x001fc8000f8e0207 */
[----:B-1----:R-:W-:-:S05]  /*00c0*/  IMAD.WIDE.U32 R4, R7, 0x4, R4 ;  /* 0x0000000407047825 */ /* 0x002fca00078e0004 */
[----:B--2---:R-:W-:Y:S01]  /*00d0*/  STG.E desc[UR4][R4.64], R3 ;  /* 0x0000000304007986 */ /* 0x004fe2000c101904 */
[----:B------:R-:W-:Y:S05]  /*00e0*/  EXIT ;  /* 0x000000000000794d */ /* 0x000fea0003800000 */
.L_x_0:
[----:B------:R-:W-:-:S00]  /*00f0*/  BRA `(.L_x_0) ;  /* 0xfffffffc00fc7947 */ /* 0x000fc0000383ffff */
[----:B------:R-:W-:-:S00]  /*0100*/  NOP ;  /* 0x0000000000007918 */ /* 0x000fc00000000000 */
[----:B------:R-:W-:-:S00]  /*0110*/  NOP ;  /* 0x0000000000007918 */ /* 0x000fc00000000000 */
[----:B------:R-:W-:-:S00]  /*0120*/  NOP ;  /* 0x0000000000007918 */ /* 0x000fc00000000000 */
[----:B------:R-:W-:-:S00]  /*0130*/  NOP ;  /* 0x0000000000007918 */ /* 0x000fc00000000000 */
[----:B------:R-:W-:-:S00]  /*0140*/  NOP ;  /* 0x0000000000007918 */ /* 0x000fc00000000000 */
[----:B------:R-:W-:-:S00]  /*0150*/  NOP ;  /* 0x0000000000007918 */ /* 0x000fc00000000000 */
[----:B------:R-:W-:-:S00]  /*0160*/  NOP ;  /* 0x0000000000007918 */ /* 0x000fc00000000000 */
[----:B------:R-:W-:-:S00]  /*0170*/  NOP ;  /* 0x0000000000007918 */ /* 0x000fc00000000000 */
.L_x_9:


//--------------------- .text._Z9a_plus_btPiS_ii  --------------------------
	.section	.text._Z9a_plus_btPiS_ii,"ax",@progbits
	.align	128
        .global         _Z9a_plus_btPiS_ii
        .type           _Z9a_plus_btPiS_ii,@function
        .size           _Z9a_plus_btPiS_ii,(.L_x_10 - _Z9a_plus_btPiS_ii)
        .other          _Z9a_plus_btPiS_ii,@"STO_CUDA_ENTRY STV_DEFAULT"
_Z9a_plus_btPiS_ii:
.text._Z9a_plus_btPiS_ii:
[----:B------:R-:W-:Y:S01]  /*0000*/  LDC R1, c[0x0][0x37c] ;  /* 0x0000df00ff017b82 */ /* 0x000fe20000000800 */
[----:B------:R-:W0:Y:S07]  /*0010*/  S2R R6, SR_TID.X ;  /* 0x0000000000067919 */ /* 0x000e2e0000002100 */
[----:B------:R-:W0:Y:S01]  /*0020*/  S2UR UR4, SR_CTAID.X ;  /* 0x00000000000479c3 */ /* 0x000e220000002500 */
[----:B------:R-:W1:Y:S07]  /*0030*/  LDCU.64 UR6, c[0x0][0x358] ;  /* 0x00006b00ff0677ac */ /* 0x000e6e0008000a00 */
[----:B------:R-:W0:Y:S08]  /*0040*/  LDC R7, c[0x0][0x360] ;  /* 0x0000d800ff077b82 */ /* 0x000e300000000800 */
[----:B------:R-:W2:Y:S08]  /*0050*/  LDC.64 R4, c[0x0][0x388] ;  /* 0x0000e200ff047b82 */ /* 0x000eb00000000a00 */
[----:B------:R-:W3:Y:S01]  /*0060*/  LDC.64 R2, c[0x0][0x380] ;  /* 0x0000e000ff027b82 */ /* 0x000ee20000000a00 */
[----:B0-----:R-:W-:-:S04]  /*0070*/  IMAD R7, R7, UR4, R6 ;  /* 0x0000000407077c24 */ /* 0x001fc8000f8e0206 */
[----:B--2---:R-:W-:-:S06]  /*0080*/  IMAD.WIDE.U32 R4, R7, 0x4, R4 ;  /* 0x0000000407047825 */ /* 0x004fcc00078e0004 */
[----:B-1----:R-:W2:Y:S01]  /*0090*/  LDG.E R5, desc[UR6][R4.64] ;  /* 0x0000000604057981 */ /* 0x002ea2000c1e1900 */
[----:B---3--:R-:W-:-:S05]  /*00a0*/  IMAD.WIDE.U32 R2, R7, 0x4, R2 ;  /* 0x0000000407027825 */ /* 0x008fca00078e0002 */
[----:B------:R-:W2:Y:S01]  /*00b0*/  LDG.E R0, desc[UR6][R2.64] ;  /* 0x0000000602007981 */ /* 0x000ea2000c1e1900 */
[----:B------:R-:W0:Y:S01]  /*00c0*/  S2UR UR5, SR_CgaCtaId ;  /* 0x00000000000579c3 */ /* 0x000e220000008800 */
[----:B------:R-:W-:Y:S02]  /*00d0*/  UMOV UR4, 0x400 ;  /* 0x0000040000047882 */ /* 0x000fe40000000000 */
[----:B0-----:R-:W-:-:S06]  /*00e0*/  ULEA UR4, UR5, UR4, 0x18 ;  /* 0x0000000405047291 */ /* 0x001fcc000f8ec0ff */
[----:B------:R-:W-:Y:S02]  /*00f0*/  LEA R7, R6, UR4, 0x2 ;  /* 0x0000000406077c11 */ /* 0x000fe4000f8e10ff */
[----:B--2---:R-:W-:-:S03]  /*0100*/  IADD3 R9, PT, PT, R0, R5, RZ ;  /* 0x0000000500097210 */ /* 0x004fc60007ffe0ff */
[----:B------:R-:W-:Y:S04]  /*0110*/  STS [R7], R0 ;  /* 0x0000000007007388 */ /* 0x000fe80000000800 */
[----:B------:R-:W-:Y:S01]  /*0120*/  STG.E desc[UR6][R2.64], R9 ;  /* 0x0000000902007986 */ /* 0x000fe2000c101906 */
[----:B------:R-:W-:Y:S05]  /*0130*/  EXIT ;  /* 0x000000000000794d */ /* 0x000fea0003800000 */
.L_x_1:
        /* <DEDUP_REMOVED lines=12> */
.L_x_10:


//--------------------- .text._Z6matmulPiS_S_i    --------------------------
	.section	.text._Z6matmulPiS_S_i,"ax",@progbits
	.align	128
        .global         _Z6matmulPiS_S_i
        .type           _Z6matmulPiS_S_i,@function
        .size           _Z6matmulPiS_S_i,(.L_x_11 - _Z6matmulPiS_S_i)
        .other          _Z6matmulPiS_S_i,@"STO_CUDA_ENTRY STV_DEFAULT"
_Z6matmulPiS_S_i:
.text._Z6matmulPiS_S_i:
[----:B------:R-:W-:Y:S08]  /*0000*/  LDC R1, c[0x0][0x37c] ;  /* 0x0000df00ff017b82 */ /* 0x000ff00000000800 */
[----:B------:R-:W0:Y:S01]  /*0010*/  LDC R0, c[0x0][0x398] ;  /* 0x0000e600ff007b82 */ /* 0x000e220000000800 */
[----:B------:R-:W1:Y:S01]  /*0020*/  S2R R7, SR_TID.X ;  /* 0x0000000000077919 */ /* 0x000e620000002100 */
[----:B------:R-:W2:Y:S01]  /*0030*/  LDCU.64 UR4, c[0x0][0x358] ;  /* 0x00006b00ff0477ac */ /* 0x000ea20008000a00 */
[----:B------:R-:W-:-:S05]  /*0040*/  HFMA2 R11, -RZ, RZ, 0, 0 ;  /* 0x00000000ff0b7431 */ /* 0x000fca00000001ff */
[----:B------:R-:W3:Y:S01]  /*0050*/  S2UR UR6, SR_CTAID.X ;  /* 0x00000000000679c3 */ /* 0x000ee20000002500 */
[----:B0-----:R-:W-:-:S13]  /*0060*/  ISETP.GE.AND P0, PT, R0, 0x1, PT ;  /* 0x000000010000780c */ /* 0x001fda0003f06270 */
[----:B-123--:R-:W-:Y:S05]  /*0070*/  @!P0 BRA `(.L_x_2) ;  /* 0x0000000800d48947 */ /* 0x00efea0003800000 */
[C---:B------:R-:W-:Y:S01]  /*0080*/  ISETP.GE.U32.AND P1, PT, R0.reuse, 0x10, PT ;  /* 0x000000100000780c */ /* 0x040fe20003f26070 */
[C---:B------:R-:W-:Y:S01]  /*0090*/  IMAD R6, R0.reuse, UR6, RZ ;  /* 0x0000000600067c24 */ /* 0x040fe2000f8e02ff */
[----:B------:R-:W-:Y:S01]  /*00a0*/  LOP3.LUT R23, R0, 0xf, RZ, 0xc0, !PT ;  /* 0x0000000f00177812 */ /* 0x000fe200078ec0ff */
[----:B------:R-:W-:Y:S01]  /*00b0*/  IMAD R8, R7, R0, RZ ;  /* 0x0000000007087224 */ /* 0x000fe200078e02ff */
[----:B------:R-:W-:Y:S01]  /*00c0*/  MOV R11, RZ ;  /* 0x000000ff000b7202 */ /* 0x000fe20000000f00 */
[----:B------:R-:W-:Y:S01]  /*00d0*/  IMAD.MOV.U32 R9, RZ, RZ, RZ ;  /* 0x000000ffff097224 */ /* 0x000fe200078e00ff */
[----:B------:R-:W-:-:S07]  /*00e0*/  ISETP.NE.AND P0, PT, R23, RZ, PT ;  /* 0x000000ff1700720c */ /* 0x000fce0003f05270 */
[----:B------:R-:W-:Y:S06]  /*00f0*/  @!P1 BRA `(.L_x_3) ;  /* 0x0000000400109947 */ /* 0x000fec0003800000 */
[----:B------:R-:W0:Y:S01]  /*0100*/  LDC.64 R2, c[0x0][0x380] ;  /* 0x0000e000ff027b82 */ /* 0x000e220000000a00 */
[----:B------:R-:W-:Y:S01]  /*0110*/  LOP3.LUT R9, R0, 0x7ffffff0, RZ, 0xc0, !PT ;  /* 0x7ffffff000097812 */ /* 0x000fe200078ec0ff */
[----:B------:R-:W-:-:S03]  /*0120*/  IMAD.MOV.U32 R11, RZ, RZ, RZ ;  /* 0x000000ffff0b7224 */ /* 0x000fc600078e00ff */
[----:B------:R-:W-:-:S03]  /*0130*/  IADD3 R10, PT, PT, -R9, RZ, RZ ;  /* 0x000000ff090a7210 */ /* 0x000fc60007ffe1ff */
[----:B------:R-:W1:Y:S01]  /*0140*/  LDC.64 R4, c[0x0][0x388] ;  /* 0x0000e200ff047b82 */ /* 0x000e620000000a00 */
[----:B0-----:R-:W-:-:S03]  /*0150*/  IMAD.WIDE.U32 R2, R6, 0x4, R2 ;  /* 0x0000000406027825 */ /* 0x001fc600078e0002 */
[----:B------:R-:W-:Y:S01]  /*0160*/  IADD3 R12, P1, PT, R2, 0x20, RZ ;  /* 0x00000020020c7810 */ /* 0x000fe20007f3e0ff */
[----:B-1----:R-:W-:-:S04]  /*0170*/  IMAD.WIDE.U32 R4, R8, 0x4, R4 ;  /* 0x0000000408047825 */ /* 0x002fc800078e0004 */
[----:B------:R-:W-:Y:S01]  /*0180*/  IMAD.X R13, RZ, RZ, R3, P1 ;  /* 0x000000ffff0d7224 */ /* 0x000fe200008e0603 */
[----:B------:R-:W-:-:S04]  /*0190*/  IADD3 R2, P2, PT, R4, 0x20, RZ ;  /* 0x0000002004027810 */ /* 0x000fc80007f5e0ff */
[----:B------:R-:W-:-:S09]  /*01a0*/  IADD3.X R3, PT, PT, RZ, R5, RZ, P2, !PT ;  /* 0x00000005ff037210 */ /* 0x000fd200017fe4ff */
.L_x_4:
[----:B------:R-:W-:Y:S01]  /*01b0*/  MOV R4, R12 ;  /* 0x0000000c00047202 */ /* 0x000fe20000000f00 */
[----:B------:R-:W-:Y:S01]  /*01c0*/  IMAD.MOV.U32 R5, RZ, RZ, R13 ;  /* 0x000000ffff057224 */ /* 0x000fe200078e000d */
[----:B------:R-:W2:Y:S04]  /*01d0*/  LDG.E R26, desc[UR4][R2.64+-0x1c] ;  /* 0xffffe404021a7981 */ /* 0x000ea8000c1e1900 */
[----:B------:R-:W3:Y:S04]  /*01e0*/  LDG.E R12, desc[UR4][R4.64+-0x20] ;  /* 0xffffe004040c7981 */ /* 0x000ee8000c1e1900 */
[----:B------:R-:W3:Y:S04]  /*01f0*/  LDG.E R13, desc[UR4][R2.64+-0x20] ;  /* 0xffffe004020d7981 */ /* 0x000ee8000c1e1900 */
[----:B------:R-:W2:Y:S04]  /*0200*/  LDG.E R16, desc[UR4][R4.64+-0x1c] ;  /* 0xffffe40404107981 */ /* 0x000ea8000c1e1900 */
[----:B------:R-:W4:Y:S04]  /*0210*/  LDG.E R19, desc[UR4][R4.64+-0x18] ;  /* 0xffffe80404137981 */ /* 0x000f28000c1e1900 */
[----:B------:R-:W4:Y:S04]  /*0220*/  LDG.E R20, desc[UR4][R2.64+-0x18] ;  /* 0xffffe80402147981 */ /* 0x000f28000c1e1900 */
[----:B------:R-:W5:Y:S04]  /*0230*/  LDG.E R24, desc[UR4][R4.64+-0x14] ;  /* 0xffffec0404187981 */ /* 0x000f68000c1e1900 */
[----:B------:R-:W5:Y:S04]  /*0240*/  LDG.E R25, desc[UR4][R2.64+-0x14] ;  /* 0xffffec0402197981 */ /* 0x000f68000c1e1900 */
[----:B------:R-:W5:Y:S04]  /*0250*/  LDG.E R21, desc[UR4][R4.64+-0x10] ;  /* 0xfffff00404157981 */ /* 0x000f68000c1e1900 */
[----:B------:R-:W5:Y:S04]  /*0260*/  LDG.E R22, desc[UR4][R2.64+-0x10] ;  /* 0xfffff00402167981 */ /* 0x000f68000c1e1900 */
[----:B------:R-:W5:Y:S04]  /*0270*/  LDG.E R17, desc[UR4][R4.64+-0xc] ;  /* 0xfffff40404117981 */ /* 0x000f68000c1e1900 */
[----:B------:R-:W5:Y:S04]  /*0280*/  LDG.E R18, desc[UR4][R2.64+-0xc] ;  /* 0xfffff40402127981 */ /* 0x000f68000c1e1900 */
[----:B------:R-:W5:Y:S01]  /*0290*/  LDG.E R14, desc[UR4][R2.64+-0x4] ;  /* 0xfffffc04020e7981 */ /* 0x000f62000c1e1900 */
[----:B---3--:R-:W-:-:S03]  /*02a0*/  IMAD R15, R12, R13, R11 ;  /* 0x0000000d0c0f7224 */ /* 0x008fc600078e020b */
[----:B------:R-:W3:Y:S04]  /*02b0*/  LDG.E R11, desc[UR4][R4.64+-0x8] ;  /* 0xfffff804040b7981 */ /* 0x000ee8000c1e1900 */
[----:B------:R-:W3:Y:S01]  /*02c0*/  LDG.E R12, desc[UR4][R2.64+-0x8] ;  /* 0xfffff804020c7981 */ /* 0x000ee2000c1e1900 */
[----:B--2---:R-:W-:-:S03]  /*02d0*/  IMAD R26, R16, R26, R15 ;  /* 0x0000001a101a7224 */ /* 0x004fc600078e020f */
[----:B------:R-:W2:Y:S04]  /*02e0*/  LDG.E R13, desc[UR4][R4.64+-0x4] ;  /* 0xfffffc04040d7981 */ /* 0x000ea8000c1e1900 */
[----:B------:R-:W2:Y:S04]  /*02f0*/  LDG.E R15, desc[UR4][R4.64] ;  /* 0x00000004040f7981 */ /* 0x000ea8000c1e1900 */
[----:B------:R-:W2:Y:S01]  /*0300*/  LDG.E R16, desc[UR4][R2.64] ;  /* 0x0000000402107981 */ /* 0x000ea2000c1e1900 */
[----:B----4-:R-:W-:-:S03]  /*0310*/  IMAD R19, R19, R20, R26 ;  /* 0x0000001413137224 */ /* 0x010fc600078e021a */
[----:B------:R-:W4:Y:S01]  /*0320*/  LDG.E R20, desc[UR4][R2.64+0x4] ;  /* 0x0000040402147981 */ /* 0x000f22000c1e1900 */
[----:B-----5:R-:W-:-:S03]  /*0330*/  IMAD R24, R24, R25, R19 ;  /* 0x0000001918187224 */ /* 0x020fc600078e0213 */
[----:B------:R-:W4:Y:S01]  /*0340*/  LDG.E R19, desc[UR4][R4.64+0x4] ;  /* 0x0000040404137981 */ /* 0x000f22000c1e1900 */
[----:B------:R-:W-:-:S03]  /*0350*/  IMAD R24, R21, R22, R24 ;  /* 0x0000001615187224 */ /* 0x000fc600078e0218 */
[----:B------:R-:W5:Y:S04]  /*0360*/  LDG.E R21, desc[UR4][R4.64+0x8] ;  /* 0x0000080404157981 */ /* 0x000f68000c1e1900 */
[----:B------:R-:W5:Y:S01]  /*0370*/  LDG.E R22, desc[UR4][R2.64+0x8] ;  /* 0x0000080402167981 */ /* 0x000f62000c1e1900 */
[----:B------:R-:W-:-:S03]  /*0380*/  IMAD R24, R17, R18, R24 ;  /* 0x0000001211187224 */ /* 0x000fc600078e0218 */
        /* <DEDUP_REMOVED lines=8> */
[----:B------:R-:W2:Y:S01]  /*0410*/  LDG.E R14, desc[UR4][R2.64+0x14] ;  /* 0x00001404020e7981 */ /* 0x000ea2000c1e1900 */
[----:B------:R-:W-:-:S03]  /*0420*/  IMAD R26, R15, R16, R24 ;  /* 0x000000100f1a7224 */ /* 0x000fc600078e0218 */
[----:B------:R-:W2:Y:S04]  /*0430*/  LDG.E R16, desc[UR4][R4.64+0x18] ;  /* 0x0000180404107981 */ /* 0x000ea8000c1e1900 */
[----:B------:R0:W2:Y:S04]  /*0440*/  LDG.E R15, desc[UR4][R2.64+0x18] ;  /* 0x00001804020f7981 */ /* 0x0000a8000c1e1900 */
[----:B------:R-:W2:Y:S01]  /*0450*/  LDG.E R24, desc[UR4][R4.64+0x1c] ;  /* 0x00001c0404187981 */ /* 0x000ea2000c1e1900 */
[----:B----4-:R-:W-:Y:S01]  /*0460*/  IMAD R19, R19, R20, R26 ;  /* 0x0000001413137224 */ /* 0x010fe200078e021a */
[----:B------:R-:W-:-:S03]  /*0470*/  IADD3 R10, PT, PT, R10, 0x10, RZ ;  /* 0x000000100a0a7810 */ /* 0x000fc60007ffe0ff */
[----:B-----5:R-:W-:Y:S01]  /*0480*/  IMAD R19, R21, R22, R19 ;  /* 0x0000001615137224 */ /* 0x020fe200078e0213 */
[----:B------:R-:W-:-:S03]  /*0490*/  ISETP.NE.AND P1, PT, R10, RZ, PT ;  /* 0x000000ff0a00720c */ /* 0x000fc60003f25270 */
[----:B------:R-:W-:Y:S01]  /*04a0*/  IMAD R17, R17, R18, R19 ;  /* 0x0000001211117224 */ /* 0x000fe200078e0213 */
[----:B0-----:R-:W-:-:S05]  /*04b0*/  IADD3 R2, P3, PT, R2, 0x40, RZ ;  /* 0x0000004002027810 */ /* 0x001fca0007f7e0ff */
[----:B------:R-:W-:Y:S02]  /*04c0*/  IMAD.X R3, RZ, RZ, R3, P3 ;  /* 0x000000ffff037224 */ /* 0x000fe400018e0603 */
[----:B---3--:R-:W-:Y:S01]  /*04d0*/  IMAD R11, R11, R12, R17 ;  /* 0x0000000c0b0b7224 */ /* 0x008fe200078e0211 */
[----:B------:R-:W-:-:S03]  /*04e0*/  IADD3 R12, P2, PT, R4, 0x40, RZ ;  /* 0x00000040040c7810 */ /* 0x000fc60007f5e0ff */
[----:B--2---:R-:W-:Y:S01]  /*04f0*/  IMAD R11, R13, R14, R11 ;  /* 0x0000000e0d0b7224 */ /* 0x004fe200078e020b */
[----:B------:R-:W-:-:S03]  /*0500*/  IADD3.X R13, PT, PT, RZ, R5, RZ, P2, !PT ;  /* 0x00000005ff0d7210 */ /* 0x000fc600017fe4ff */
[----:B------:R-:W-:-:S04]  /*0510*/  IMAD R11, R16, R15, R11 ;  /* 0x0000000f100b7224 */ /* 0x000fc800078e020b */
[----:B------:R-:W-:Y:S01]  /*0520*/  IMAD R11, R24, R25, R11 ;  /* 0x00000019180b7224 */ /* 0x000fe200078e020b */
[----:B------:R-:W-:Y:S06]  /*0530*/  @P1 BRA `(.L_x_4) ;  /* 0xfffffffc001c1947 */ /* 0x000fec000383ffff */
.L_x_3:
[----:B------:R-:W-:Y:S05]  /*0540*/  @!P0 BRA `(.L_x_2) ;  /* 0x0000000400a08947 */ /* 0x000fea0003800000 */
[----:B------:R-:W-:Y:S02]  /*0550*/  ISETP.GE.U32.AND P1, PT, R23, 0x8, PT ;  /* 0x000000081700780c */ /* 0x000fe40003f26070 */
[----:B------:R-:W-:-:S04]  /*0560*/  LOP3.LUT R18, R0, 0x7, RZ, 0xc0, !PT ;  /* 0x0000000700127812 */ /* 0x000fc800078ec0ff */
[----:B------:R-:W-:-:S07]  /*0570*/  ISETP.NE.AND P0, PT, R18, RZ, PT ;  /* 0x000000ff1200720c */ /* 0x000fce0003f05270 */
[----:B------:R-:W-:Y:S06]  /*0580*/  @!P1 BRA `(.L_x_5) ;  /* 0x0000000000a49947 */ /* 0x000fec0003800000 */
[----:B------:R-:W0:Y:S01]  /*0590*/  LDC.64 R12, c[0x0][0x388] ;  /* 0x0000e200ff0c7b82 */ /* 0x000e220000000a00 */
[-C--:B------:R-:W-:Y:S02]  /*05a0*/  IADD3 R19, P1, PT, R6, R9.reuse, RZ ;  /* 0x0000000906137210 */ /* 0x080fe40007f3e0ff */
[CC--:B------:R-:W-:Y:S02]  /*05b0*/  IADD3 R23, PT, PT, R8.reuse, R9.reuse, RZ ;  /* 0x0000000908177210 */ /* 0x0c0fe40007ffe0ff */
[-C--:B------:R-:W-:Y:S01]  /*05c0*/  IADD3 R10, P2, PT, R8, R9.reuse, RZ ;  /* 0x00000009080a7210 */ /* 0x080fe20007f5e0ff */
[----:B------:R-:W-:Y:S01]  /*05d0*/  IMAD.X R20, RZ, RZ, RZ, P1 ;  /* 0x000000ffff147224 */ /* 0x000fe200008e06ff */
[----:B------:R-:W-:Y:S01]  /*05e0*/  IADD3 R17, PT, PT, R6, R9, RZ ;  /* 0x0000000906117210 */ /* 0x000fe20007ffe0ff */
[----:B------:R-:W1:Y:S01]  /*05f0*/  LDC.64 R4, c[0x0][0x380] ;  /* 0x0000e000ff047b82 */ /* 0x000e620000000a00 */
[----:B------:R-:W-:-:S07]  /*0600*/  IADD3.X R16, PT, PT, RZ, RZ, RZ, P2, !PT ;  /* 0x000000ffff107210 */ /* 0x000fce00017fe4ff */
[----:B------:R-:W2:Y:S08]  /*0610*/  LDC.64 R2, c[0x0][0x388] ;  /* 0x0000e200ff027b82 */ /* 0x000eb00000000a00 */
[----:B------:R-:W3:Y:S01]  /*0620*/  LDC.64 R14, c[0x0][0x380] ;  /* 0x0000e000ff0e7b82 */ /* 0x000ee20000000a00 */
[----:B0-----:R-:W-:-:S06]  /*0630*/  IMAD.WIDE.U32 R22, R23, 0x4, R12 ;  /* 0x0000000417167825 */ /* 0x001fcc00078e000c */
[----:B------:R-:W4:Y:S01]  /*0640*/  LDG.E R22, desc[UR4][R22.64] ;  /* 0x0000000416167981 */ /* 0x000f22000c1e1900 */
[----:B-1----:R-:W-:-:S04]  /*0650*/  LEA R4, P1, R19, R4, 0x2 ;  /* 0x0000000413047211 */ /* 0x002fc800078210ff */
[----:B------:R-:W-:Y:S02]  /*0660*/  LEA.HI.X R5, R19, R5, R20, 0x2, P1 ;  /* 0x0000000513057211 */ /* 0x000fe400008f1414 */
[----:B--2---:R-:W-:-:S03]  /*0670*/  LEA R2, P2, R10, R2, 0x2 ;  /* 0x000000020a027211 */ /* 0x004fc600078410ff */
[----:B------:R-:W2:Y:S01]  /*0680*/  LDG.E R25, desc[UR4][R4.64+0x4] ;  /* 0x0000040404197981 */ /* 0x000ea2000c1e1900 */
[----:B------:R-:W-:-:S03]  /*0690*/  LEA.HI.X R3, R10, R3, R16, 0x2, P2 ;  /* 0x000000030a037211 */ /* 0x000fc600010f1410 */
[----:B------:R-:W5:Y:S01]  /*06a0*/  LDG.E R27, desc[UR4][R4.64+0x8] ;  /* 0x00000804041b7981 */ /* 0x000f62000c1e1900 */
[----:B---3--:R-:W-:-:S03]  /*06b0*/  IMAD.WIDE.U32 R14, R17, 0x4, R14 ;  /* 0x00000004110e7825 */ /* 0x008fc600078e000e */
[----:B------:R-:W2:Y:S04]  /*06c0*/  LDG.E R26, desc[UR4][R2.64+0x4] ;  /* 0x00000404021a7981 */ /* 0x000ea8000c1e1900 */
[----:B------:R-:W4:Y:S04]  /*06d0*/  LDG.E R24, desc[UR4][R14.64] ;  /* 0x000000040e187981 */ /* 0x000f28000c1e1900 */
[----:B------:R-:W5:Y:S04]  /*06e0*/  LDG.E R28, desc[UR4][R2.64+0x8] ;  /* 0x00000804021c7981 */ /* 0x000f68000c1e1900 */
[----:B------:R-:W3:Y:S04]  /*06f0*/  LDG.E R19, desc[UR4][R4.64+0xc] ;  /* 0x00000c0404137981 */ /* 0x000ee8000c1e1900 */
        /* <DEDUP_REMOVED lines=8> */
[----:B------:R-:W3:Y:S01]  /*0780*/  LDG.E R21, desc[UR4][R2.64+0x1c] ;  /* 0x00001c0402157981 */ /* 0x000ee2000c1e1900 */
[----:B------:R-:W-:Y:S01]  /*0790*/  IADD3 R9, PT, PT, R9, 0x8, RZ ;  /* 0x0000000809097810 */ /* 0x000fe20007ffe0ff */
[----:B----4-:R-:W-:-:S04]  /*07a0*/  IMAD R22, R24, R22, R11 ;  /* 0x0000001618167224 */ /* 0x010fc800078e020b */
[----:B--2---:R-:W-:-:S04]  /*07b0*/  IMAD R22, R25, R26, R22 ;  /* 0x0000001a19167224 */ /* 0x004fc800078e0216 */
[----:B-----5:R-:W-:-:S04]  /*07c0*/  IMAD R22, R27, R28, R22 ;  /* 0x0000001c1b167224 */ /* 0x020fc800078e0216 */
[----:B---3--:R-:W-:-:S04]  /*07d0*/  IMAD R19, R19, R20, R22 ;  /* 0x0000001413137224 */ /* 0x008fc800078e0216 */
[----:B------:R-:W-:-:S04]  /*07e0*/  IMAD R16, R16, R17, R19 ;  /* 0x0000001110107224 */ /* 0x000fc800078e0213 */
[----:B------:R-:W-:-:S04]  /*07f0*/  IMAD R12, R12, R15, R16 ;  /* 0x0000000f0c0c7224 */ /* 0x000fc800078e0210 */
[----:B------:R-:W-:-:S04]  /*0800*/  IMAD R10, R10, R13, R12 ;  /* 0x0000000d0a0a7224 */ /* 0x000fc800078e020c */
[----:B------:R-:W-:-:S07]  /*0810*/  IMAD R11, R14, R21, R10 ;  /* 0x000000150e0b7224 */ /* 0x000fce00078e020a */
.L_x_5:
[----:B------:R-:W-:Y:S05]  /*0820*/  @!P0 BRA `(.L_x_2) ;  /* 0x0000000000e88947 */ /* 0x000fea0003800000 */
[----:B------:R-:W-:Y:S02]  /*0830*/  ISETP.GE.U32.AND P1, PT, R18, 0x4, PT ;  /* 0x000000041200780c */ /* 0x000fe40003f26070 */
[----:B------:R-:W-:-:S04]  /*0840*/  LOP3.LUT R0, R0, 0x3, RZ, 0xc0, !PT ;  /* 0x0000000300007812 */ /* 0x000fc800078ec0ff */
[----:B------:R-:W-:-:S07]  /*0850*/  ISETP.NE.AND P0, PT, R0, RZ, PT ;  /* 0x000000ff0000720c */ /* 0x000fce0003f05270 */
[----:B------:R-:W-:Y:S06]  /*0860*/  @!P1 BRA `(.L_x_6) ;  /* 0x0000000000749947 */ /* 0x000fec0003800000 */
[----:B------:R-:W0:Y:S01]  /*0870*/  LDC.64 R14, c[0x0][0x380] ;  /* 0x0000e000ff0e7b82 */ /* 0x000e220000000a00 */
[-C--:B------:R-:W-:Y:S01]  /*0880*/  IADD3 R18, P2, PT, R8, R9.reuse, RZ ;  /* 0x0000000908127210 */ /* 0x080fe20007f5e0ff */
[----:B------:R-:W-:Y:S01]  /*0890*/  IMAD.IADD R17, R6, 0x1, R9 ;  /* 0x0000000106117824 */ /* 0x000fe200078e0209 */
[-C--:B------:R-:W-:Y:S02]  /*08a0*/  IADD3 R19, PT, PT, R8, R9.reuse, RZ ;  /* 0x0000000908137210 */ /* 0x080fe40007ffe0ff */
[----:B------:R-:W-:Y:S01]  /*08b0*/  IADD3 R10, P1, PT, R6, R9, RZ ;  /* 0x00000009060a7210 */ /* 0x000fe20007f3e0ff */
[----:B------:R-:W-:Y:S02]  /*08c0*/  IMAD.X R20, RZ, RZ, RZ, P2 ;  /* 0x000000ffff147224 */ /* 0x000fe400010e06ff */
[----:B------:R-:W1:Y:S01]  /*08d0*/  LDC.64 R12, c[0x0][0x388] ;  /* 0x0000e200ff0c7b82 */ /* 0x000e620000000a00 */
[----:B------:R-:W-:-:S07]  /*08e0*/  IADD3.X R16, PT, PT, RZ, RZ, RZ, P1, !PT ;  /* 0x000000ffff107210 */ /* 0x000fce0000ffe4ff */
[----:B------:R-:W2:Y:S08]  /*08f0*/  LDC.64 R4, c[0x0][0x380] ;  /* 0x0000e000ff047b82 */ /* 0x000eb00000000a00 */
[----:B------:R-:W3:Y:S01]  /*0900*/  LDC.64 R2, c[0x0][0x388] ;  /* 0x0000e200ff027b82 */ /* 0x000ee20000000a00 */
[----:B0-----:R-:W-:-:S06]  /*0910*/  IMAD.WIDE.U32 R14, R17, 0x4, R14 ;  /* 0x00000004110e7825 */ /* 0x001fcc00078e000e */
[----:B------:R-:W4:Y:S01]  /*0920*/  LDG.E R14, desc[UR4][R14.64] ;  /* 0x000000040e0e7981 */ /* 0x000f22000c1e1900 */
[----:B-1----:R-:W-:-:S06]  /*0930*/  IMAD.WIDE.U32 R12, R19, 0x4, R12 ;  /* 0x00000004130c7825 */ /* 0x002fcc00078e000c */
[----:B------:R-:W4:Y:S01]  /*0940*/  LDG.E R12, desc[UR4][R12.64] ;  /* 0x000000040c0c7981 */ /* 0x000f22000c1e1900 */
[----:B--2---:R-:W-:-:S04]  /*0950*/  LEA R4, P1, R10, R4, 0x2 ;  /* 0x000000040a047211 */ /* 0x004fc800078210ff */
[----:B------:R-:W-:Y:S02]  /*0960*/  LEA.HI.X R5, R10, R5, R16, 0x2, P1 ;  /* 0x000000050a057211 */ /* 0x000fe400008f1410 */
[----:B---3--:R-:W-:-:S03]  /*0970*/  LEA R2, P2, R18, R2, 0x2 ;  /* 0x0000000212027211 */ /* 0x008fc600078410ff */
[----:B------:R-:W2:Y:S01]  /*0980*/  LDG.E R10, desc[UR4][R4.64+0x4] ;  /* 0x00000404040a7981 */ /* 0x000ea2000c1e1900 */
[----:B------:R-:W-:-:S03]  /*0990*/  LEA.HI.X R3, R18, R3, R20, 0x2, P2 ;  /* 0x0000000312037211 */ /* 0x000fc600010f1414 */
[----:B------:R-:W3:Y:S04]  /*09a0*/  LDG.E R17, desc[UR4][R4.64+0x8] ;  /* 0x0000080404117981 */ /* 0x000ee8000c1e1900 */
[----:B------:R-:W2:Y:S04]  /*09b0*/  LDG.E R16, desc[UR4][R2.64+0x4] ;  /* 0x0000040402107981 */ /* 0x000ea8000c1e1900 */
[----:B------:R-:W3:Y:S04]  /*09c0*/  LDG.E R18, desc[UR4][R2.64+0x8] ;  /* 0x0000080402127981 */ /* 0x000ee8000c1e1900 */
[----:B------:R-:W5:Y:S04]  /*09d0*/  LDG.E R19, desc[UR4][R4.64+0xc] ;  /* 0x00000c0404137981 */ /* 0x000f68000c1e1900 */
[----:B------:R-:W5:Y:S01]  /*09e0*/  LDG.E R20, desc[UR4][R2.64+0xc] ;  /* 0x00000c0402147981 */ /* 0x000f62000c1e1900 */
[----:B------:R-:W-:Y:S01]  /*09f0*/  IADD3 R9, PT, PT, R9, 0x4, RZ ;  /* 0x0000000409097810 */ /* 0x000fe20007ffe0ff */
[----:B----4-:R-:W-:-:S04]  /*0a00*/  IMAD R11, R14, R12, R11 ;  /* 0x0000000c0e0b7224 */ /* 0x010fc800078e020b */
[----:B--2---:R-:W-:-:S04]  /*0a10*/  IMAD R10, R10, R16, R11 ;  /* 0x000000100a0a7224 */ /* 0x004fc800078e020b */
[----:B---3--:R-:W-:-:S04]  /*0a20*/  IMAD R10, R17, R18, R10 ;  /* 0x00000012110a7224 */ /* 0x008fc800078e020a */
[----:B-----5:R-:W-:-:S07]  /*0a30*/  IMAD R11, R19, R20, R10 ;  /* 0x00000014130b7224 */ /* 0x020fce00078e020a */
.L_x_6:
[----:B------:R-:W-:Y:S05]  /*0a40*/  @!P0 BRA `(.L_x_2) ;  /* 0x0000000000608947 */ /* 0x000fea0003800000 */
[----:B------:R-:W0:Y:S01]  /*0a50*/  LDC.64 R2, c[0x0][0x388] ;  /* 0x0000e200ff027b82 */ /* 0x000e220000000a00 */
[----:B------:R-:W-:Y:S01]  /*0a60*/  IADD3 R13, PT, PT, R8, R9, RZ ;  /* 0x00000009080d7210 */ /* 0x000fe20007ffe0ff */
[----:B------:R-:W-:Y:S01]  /*0a70*/  IMAD.IADD R9, R6, 0x1, R9 ;  /* 0x0000000106097824 */ /* 0x000fe200078e0209 */
[----:B------:R-:W-:-:S05]  /*0a80*/  IADD3 R0, PT, PT, -R0, RZ, RZ ;  /* 0x000000ff00007210 */ /* 0x000fca0007ffe1ff */
[----:B------:R-:W1:Y:S01]  /*0a90*/  LDC.64 R4, c[0x0][0x380] ;  /* 0x0000e000ff047b82 */ /* 0x000e620000000a00 */
[----:B0-----:R-:W-:-:S03]  /*0aa0*/  IMAD.WIDE.U32 R2, R13, 0x4, R2 ;  /* 0x000000040d027825 */ /* 0x001fc600078e0002 */
[----:B------:R-:W-:Y:S01]  /*0ab0*/  MOV R8, R2 ;  /* 0x0000000200087202 */ /* 0x000fe20000000f00 */
[----:B-1----:R-:W-:Y:S01]  /*0ac0*/  IMAD.WIDE.U32 R4, R9, 0x4, R4 ;  /* 0x0000000409047825 */ /* 0x002fe200078e0004 */
[----:B------:R-:W-:-:S03]  /*0ad0*/  MOV R9, R3 ;  /* 0x0000000300097202 */ /* 0x000fc60000000f00 */
[----:B------:R-:W-:Y:S01]  /*0ae0*/  IMAD.MOV.U32 R6, RZ, RZ, R4 ;  /* 0x000000ffff067224 */ /* 0x000fe200078e0004 */
[----:B------:R-:W-:-:S07]  /*0af0*/  MOV R3, R5 ;  /* 0x0000000500037202 */ /* 0x000fce0000000f00 */
.L_x_7:
[----:B------:R-:W-:Y:S01]  /*0b00*/  IMAD.MOV.U32 R2, RZ, RZ, R6 ;  /* 0x000000ffff027224 */ /* 0x000fe200078e0006 */
[----:B------:R-:W-:Y:S02]  /*0b10*/  MOV R4, R8 ;  /* 0x0000000800047202 */ /* 0x000fe40000000f00 */
[----:B------:R-:W-:-:S03]  /*0b20*/  MOV R5, R9 ;  /* 0x0000000900057202 */ /* 0x000fc60000000f00 */
[----:B------:R0:W2:Y:S04]  /*0b30*/  LDG.E R2, desc[UR4][R2.64] ;  /* 0x0000000402027981 */ /* 0x0000a8000c1e1900 */
[----:B------:R-:W2:Y:S01]  /*0b40*/  LDG.E R4, desc[UR4][R4.64] ;  /* 0x0000000404047981 */ /* 0x000ea2000c1e1900 */
[----:B------:R-:W-:Y:S01]  /*0b50*/  VIADD R0, R0, 0x1 ;  /* 0x0000000100007836 */ /* 0x000fe20000000000 */
[----:B------:R-:W-:Y:S02]  /*0b60*/  IADD3 R8, P1, PT, R8, 0x4, RZ ;  /* 0x0000000408087810 */ /* 0x000fe40007f3e0ff */
[----:B------:R-:W-:Y:S02]  /*0b70*/  IADD3 R6, P2, PT, R6, 0x4, RZ ;  /* 0x0000000406067810 */ /* 0x000fe40007f5e0ff */
[----:B------:R-:W-:-:S02]  /*0b80*/  ISETP.NE.AND P0, PT, R0, RZ, PT ;  /* 0x000000ff0000720c */ /* 0x000fc40003f05270 */
[----:B------:R-:W-:Y:S02]  /*0b90*/  IADD3.X R9, PT, PT, RZ, R9, RZ, P1, !PT ;  /* 0x00000009ff097210 */ /* 0x000fe40000ffe4ff */
[----:B0-----:R-:W-:Y:S01]  /*0ba0*/  IADD3.X R3, PT, PT, RZ, R3, RZ, P2, !PT ;  /* 0x00000003ff037210 */ /* 0x001fe200017fe4ff */
[----:B--2---:R-:W-:-:S08]  /*0bb0*/  IMAD R11, R2, R4, R11 ;  /* 0x00000004020b7224 */ /* 0x004fd000078e020b */
[----:B------:R-:W-:Y:S05]  /*0bc0*/  @P0 BRA `(.L_x_7) ;  /* 0xfffffffc00cc0947 */ /* 0x000fea000383ffff */
.L_x_2:
[----:B------:R-:W0:Y:S08]  /*0bd0*/  LDC R0, c[0x0][0x360] ;  /* 0x0000d800ff007b82 */ /* 0x000e300000000800 */
[----:B------:R-:W1:Y:S01]  /*0be0*/  LDC.64 R2, c[0x0][0x390] ;  /* 0x0000e400ff027b82 */ /* 0x000e620000000a00 */
[----:B0-----:R-:W-:-:S04]  /*0bf0*/  IMAD R7, R0, UR6, R7 ;  /* 0x0000000600077c24 */ /* 0x001fc8000f8e0207 */
[----:B-1----:R-:W-:-:S05]  /*0c00*/  IMAD.WIDE.U32 R2, R7, 0x4, R2 ;  /* 0x0000000407027825 */ /* 0x002fca00078e0002 */
[----:B------:R-:W-:Y:S01]  /*0c10*/  STG.E desc[UR4][R2.64], R11 ;  /* 0x0000000b02007986 */ /* 0x000fe2000c101904 */
[----:B------:R-:W-:Y:S05]  /*0c20*/  EXIT ;  /* 0x000000000000794d */ /* 0x000fea0003800000 */
.L_x_8:
        /* <DEDUP_REMOVED lines=13> */
.L_x_11:


//--------------------- .nv.shared._Z9transposePiS_ --------------------------
	.section	.nv.shared._Z9transposePiS_,"aw",@nobits
	.sectionflags	@""
	.align	16
	.zero		1024


//--------------------- .nv.shared.reserved.0     --------------------------
	.section	.nv.shared.reserved.0,"aw",@nobits
	.weak		__nv_reservedSMEM_offset_0_alias
	.size		__nv_reservedSMEM_offset_0_alias, 0, 64
	.other		__nv_reservedSMEM_offset_0_alias,@"STO_CUDA_RESERVED_SHARED STV_DEFAULT"
__nv_reservedSMEM_offset_0_alias:
	.zero		0
	.zero		64


//--------------------- .nv.shared._Z9a_plus_btPiS_ii --------------------------
	.section	.nv.shared._Z9a_plus_btPiS_ii,"aw",@nobits
	.sectionflags	@""
	.align	16
	.zero		1024


//--------------------- .nv.shared._Z6matmulPiS_S_i --------------------------
	.section	.nv.shared._Z6matmulPiS_S_i,"aw",@nobits
	.sectionflags	@""
	.align	16
	.zero		1024


//--------------------- .nv.constant0._Z9transposePiS_ --------------------------
	.section	.nv.constant0._Z9transposePiS_,"a",@progbits
	.sectionflags	@""
	.align	4
.nv.constant0._Z9transposePiS_:
	.zero		912


//--------------------- .nv.constant0._Z9a_plus_btPiS_ii --------------------------
	.section	.nv.constant0._Z9a_plus_btPiS_ii,"a",@progbits
	.sectionflags	@""
	.align	4
.nv.constant0._Z9a_plus_btPiS_ii:
	.zero		920


//--------------------- .nv.constant0._Z6matmulPiS_S_i --------------------------
	.section	.nv.constant0._Z6matmulPiS_S_i,"a",@progbits
	.sectionflags	@""
	.align	4
.nv.constant0._Z6matmulPiS_S_i:
	.zero		924


//--------------------- SYMBOLS --------------------------

	.type		.nv.reservedSmem.offset0,@object
	.size		.nv.reservedSmem.offset0,0x4
	.type		.nv.reservedSmem.cap,@object
	.size		.nv.reservedSmem.cap,0x4
